//
// Generated by NVIDIA NVVM Compiler
//
// Compiler Build ID: CL-36424714
// Cuda compilation tools, release 13.0, V13.0.88
// Based on NVVM 20.0.0
//

.version 9.0
.target sm_100
.address_size 64

	// .globl	_Z7kernel1Pii

.visible .entry _Z7kernel1Pii(
	.param .u64 .ptr .align 1 _Z7kernel1Pii_param_0,
	.param .u32 _Z7kernel1Pii_param_1
)
{
	.reg .pred 	%p<2>;
	.reg .b32 	%r<8>;
	.reg .b64 	%rd<5>;

	ld.param.u64 	%rd1, [_Z7kernel1Pii_param_0];
	ld.param.u32 	%r2, [_Z7kernel1Pii_param_1];
	mov.u32 	%r3, %ntid.x;
	mov.u32 	%r4, %ctaid.x;
	mov.u32 	%r5, %tid.x;
	mad.lo.s32 	%r1, %r3, %r4, %r5;
	setp.ge.s32 	%p1, %r1, %r2;
	@%p1 bra 	$L__BB0_2;
	cvta.to.global.u64 	%rd2, %rd1;
	mul.wide.s32 	%rd3, %r1, 4;
	add.s64 	%rd4, %rd2, %rd3;
	ld.global.u32 	%r6, [%rd4];
	shl.b32 	%r7, %r6, 1;
	st.global.u32 	[%rd4], %r7;
$L__BB0_2:
	ret;

}
	// .globl	_Z7kernel2Pii
.visible .entry _Z7kernel2Pii(
	.param .u64 .ptr .align 1 _Z7kernel2Pii_param_0,
	.param .u32 _Z7kernel2Pii_param_1
)
{
	.reg .pred 	%p<2>;
	.reg .b32 	%r<8>;
	.reg .b64 	%rd<5>;

	ld.param.u64 	%rd1, [_Z7kernel2Pii_param_0];
	ld.param.u32 	%r2, [_Z7kernel2Pii_param_1];
	mov.u32 	%r3, %ntid.x;
	mov.u32 	%r4, %ctaid.x;
	mov.u32 	%r5, %tid.x;
	mad.lo.s32 	%r1, %r3, %r4, %r5;
	setp.ge.s32 	%p1, %r1, %r2;
	@%p1 bra 	$L__BB1_2;
	cvta.to.global.u64 	%rd2, %rd1;
	mul.wide.s32 	%rd3, %r1, 4;
	add.s64 	%rd4, %rd2, %rd3;
	ld.global.u32 	%r6, [%rd4];
	add.s32 	%r7, %r6, 1;
	st.global.u32 	[%rd4], %r7;
$L__BB1_2:
	ret;

}
	// .globl	_Z7kernel3PKiS0_Pii
.visible .entry _Z7kernel3PKiS0_Pii(
	.param .u64 .ptr .align 1 _Z7kernel3PKiS0_Pii_param_0,
	.param .u64 .ptr .align 1 _Z7kernel3PKiS0_Pii_param_1,
	.param .u64 .ptr .align 1 _Z7kernel3PKiS0_Pii_param_2,
	.param .u32 _Z7kernel3PKiS0_Pii_param_3
)
{
	.reg .pred 	%p<2>;
	.reg .b32 	%r<9>;
	.reg .b64 	%rd<11>;

	ld.param.u64 	%rd1, [_Z7kernel3PKiS0_Pii_param_0];
	ld.param.u64 	%rd2, [_Z7kernel3PKiS0_Pii_param_1];
	ld.param.u64 	%rd3, [_Z7kernel3PKiS0_Pii_param_2];
	ld.param.u32 	%r2, [_Z7kernel3PKiS0_Pii_param_3];
	mov.u32 	%r3, %ntid.x;
	mov.u32 	%r4, %ctaid.x;
	mov.u32 	%r5, %tid.x;
	mad.lo.s32 	%r1, %r3, %r4, %r5;
	setp.ge.s32 	%p1, %r1, %r2;
	@%p1 bra 	$L__BB2_2;
	cvta.to.global.u64 	%rd4, %rd1;
	cvta.to.global.u64 	%rd5, %rd2;
	cvta.to.global.u64 	%rd6, %rd3;
	mul.wide.s32 	%rd7, %r1, 4;
	add.s64 	%rd8, %rd4, %rd7;
	ld.global.u32 	%r6, [%rd8];
	add.s64 	%rd9, %rd5, %rd7;
	ld.global.u32 	%r7, [%rd9];
	add.s32 	%r8, %r7, %r6;
	add.s64 	%rd10, %rd6, %rd7;
	st.global.u32 	[%rd10], %r8;
$L__BB2_2:
	ret;

}
	// .globl	_Z7kernel4Pii
.visible .entry _Z7kernel4Pii(
	.param .u64 .ptr .align 1 _Z7kernel4Pii_param_0,
	.param .u32 _Z7kernel4Pii_param_1
)
{
	.reg .pred 	%p<2>;
	.reg .b32 	%r<8>;
	.reg .b64 	%rd<5>;

	ld.param.u64 	%rd1, [_Z7kernel4Pii_param_0];
	ld.param.u32 	%r2, [_Z7kernel4Pii_param_1];
	mov.u32 	%r3, %ntid.x;
	mov.u32 	%r4, %ctaid.x;
	mov.u32 	%r5, %tid.x;
	mad.lo.s32 	%r1, %r3, %r4, %r5;
	setp.ge.s32 	%p1, %r1, %r2;
	@%p1 bra 	$L__BB3_2;
	cvta.to.global.u64 	%rd2, %rd1;
	mul.wide.s32 	%rd3, %r1, 4;
	add.s64 	%rd4, %rd2, %rd3;
	ld.global.u32 	%r6, [%rd4];
	add.s32 	%r7, %r6, -1;
	st.global.u32 	[%rd4], %r7;
$L__BB3_2:
	ret;

}


// ===== COMPILED SASS (sm_100) =====

	.target	sm_100

	.elftype	@"ET_EXEC"


//--------------------- .note.nv.tkinfo           --------------------------
	.section	.note.nv.tkinfo,"",@"SHT_NOTE"
	.sectionflags	@"SHF_NOTE_NV_TKINFO"
	.tkinfo
        /*0018*/ 	.word	0x00000002
        /*0030*/ 	.string	""
        /*0030*/ 	.string	"ptxas"
        /*0030*/ 	.string	"Cuda compilation tools, release 13.0, V13.0.88"
        /*0030*/ 	.string	"Build cuda_13.0.r13.0/compiler.36424714_0"
        /*0030*/ 	.string	"-arch sm_100 -m 64 "



//--------------------- .note.nv.cuinfo           --------------------------
	.section	.note.nv.cuinfo,"",@"SHT_NOTE"
	.sectionflags	@"SHF_NOTE_NV_CUINFO"
        /*0018*/ 	.short	0x0002
        /*001a*/ 	.short	0x0064
        /*001c*/ 	.short	0x0082
	.zero		2


//--------------------- .nv.info                  --------------------------
	.section	.nv.info,"",@"SHT_CUDA_INFO"
	.align	4


	//----- nvinfo : EIATTR_REGCOUNT
	.align		4
        /*0000*/ 	.byte	0x04, 0x2f
        /*0002*/ 	.short	(.L_1 - .L_0)
	.align		4
.L_0:
        /*0004*/ 	.word	index@(_Z7kernel1Pii)
        /*0008*/ 	.word	0x00000008


	//----- nvinfo : EIATTR_FRAME_SIZE
	.align		4
.L_1:
        /*000c*/ 	.byte	0x04, 0x11
        /*000e*/ 	.short	(.L_3 - .L_2)
	.align		4
.L_2:
        /*0010*/ 	.word	index@(_Z7kernel1Pii)
        /*0014*/ 	.word	0x00000000


	//----- nvinfo : EIATTR_REGCOUNT
	.align		4
.L_3:
        /*0018*/ 	.byte	0x04, 0x2f
        /*001a*/ 	.short	(.L_5 - .L_4)
	.align		4
.L_4:
        /*001c*/ 	.word	index@(_Z7kernel2Pii)
        /*0020*/ 	.word	0x00000008


	//----- nvinfo : EIATTR_FRAME_SIZE
	.align		4
.L_5:
        /*0024*/ 	.byte	0x04, 0x11
        /*0026*/ 	.short	(.L_7 - .L_6)
	.align		4
.L_6:
        /*0028*/ 	.word	index@(_Z7kernel2Pii)
        /*002c*/ 	.word	0x00000000


	//----- nvinfo : EIATTR_REGCOUNT
	.align		4
.L_7:
        /*0030*/ 	.byte	0x04, 0x2f
        /*0032*/ 	.short	(.L_9 - .L_8)
	.align		4
.L_8:
        /*0034*/ 	.word	index@(_Z7kernel3PKiS0_Pii)
        /*0038*/ 	.word	0x0000000c


	//----- nvinfo : EIATTR_FRAME_SIZE
	.align		4
.L_9:
        /*003c*/ 	.byte	0x04, 0x11
        /*003e*/ 	.short	(.L_11 - .L_10)
	.align		4
.L_10:
        /*0040*/ 	.word	index@(_Z7kernel3PKiS0_Pii)
        /*0044*/ 	.word	0x00000000


	//----- nvinfo : EIATTR_REGCOUNT
	.align		4
.L_11:
        /*0048*/ 	.byte	0x04, 0x2f
        /*004a*/ 	.short	(.L_13 - .L_12)
	.align		4
.L_12:
        /*004c*/ 	.word	index@(_Z7kernel4Pii)
        /*0050*/ 	.word	0x00000008


	//----- nvinfo : EIATTR_FRAME_SIZE
	.align		4
.L_13:
        /*0054*/ 	.byte	0x04, 0x11
        /*0056*/ 	.short	(.L_15 - .L_14)
	.align		4
.L_14:
        /*0058*/ 	.word	index@(_Z7kernel4Pii)
        /*005c*/ 	.word	0x00000000


	//----- nvinfo : EIATTR_MIN_STACK_SIZE
	.align		4
.L_15:
        /*0060*/ 	.byte	0x04, 0x12
        /*0062*/ 	.short	(.L_17 - .L_16)
	.align		4
.L_16:
        /*0064*/ 	.word	index@(_Z7kernel4Pii)
        /*0068*/ 	.word	0x00000000


	//----- nvinfo : EIATTR_MIN_STACK_SIZE
	.align		4
.L_17:
        /*006c*/ 	.byte	0x04, 0x12
        /*006e*/ 	.short	(.L_19 - .L_18)
	.align		4
.L_18:
        /*0070*/ 	.word	index@(_Z7kernel3PKiS0_Pii)
        /*0074*/ 	.word	0x00000000


	//----- nvinfo : EIATTR_MIN_STACK_SIZE
	.align		4
.L_19:
        /*0078*/ 	.byte	0x04, 0x12
        /*007a*/ 	.short	(.L_21 - .L_20)
	.align		4
.L_20:
        /*007c*/ 	.word	index@(_Z7kernel2Pii)
        /*0080*/ 	.word	0x00000000


	//----- nvinfo : EIATTR_MIN_STACK_SIZE
	.align		4
.L_21:
        /*0084*/ 	.byte	0x04, 0x12
        /*0086*/ 	.short	(.L_23 - .L_22)
	.align		4
.L_22:
        /*0088*/ 	.word	index@(_Z7kernel1Pii)
        /*008c*/ 	.word	0x00000000
.L_23:


//--------------------- .nv.compat                --------------------------
	.section	.nv.compat,"",@"SHT_CUDA_COMPAT_INFO"
	.align	4
        /*0000*/ 	.byte	0x02, 0x09, 0x00, 0x00, 0x02, 0x02, 0x01, 0x00, 0x02, 0x05, 0x05, 0x00, 0x03, 0x07, 0x01, 0x01
        /*0010*/ 	.byte	0x02, 0x03, 0x00, 0x00, 0x02, 0x06, 0x01, 0x00, 0x04, 0x0b, 0x08, 0x00, 0x09, 0x00, 0x00, 0x00
        /*0020*/ 	.byte	0x00, 0x00, 0x00, 0x00


//--------------------- .nv.info._Z7kernel4Pii    --------------------------
	.section	.nv.info._Z7kernel4Pii,"",@"SHT_CUDA_INFO"
	.sectionflags	@""
	.align	4


	//----- nvinfo : EIATTR_CUDA_API_VERSION
	.align		4
        /*0000*/ 	.byte	0x04, 0x37
        /*0002*/ 	.short	(.L_25 - .L_24)
.L_24:
        /*0004*/ 	.word	0x00000082


	//----- nvinfo : EIATTR_KPARAM_INFO
	.align		4
.L_25:
        /*0008*/ 	.byte	0x04, 0x17
        /*000a*/ 	.short	(.L_27 - .L_26)
.L_26:
        /*000c*/ 	.word	0x00000000
        /*0010*/ 	.short	0x0001
        /*0012*/ 	.short	0x0008
        /*0014*/ 	.byte	0x00, 0xf0, 0x11, 0x00


	//----- nvinfo : EIATTR_KPARAM_INFO
	.align		4
.L_27:
        /*0018*/ 	.byte	0x04, 0x17
        /*001a*/ 	.short	(.L_29 - .L_28)
.L_28:
        /*001c*/ 	.word	0x00000000
        /*0020*/ 	.short	0x0000
        /*0022*/ 	.short	0x0000
        /*0024*/ 	.byte	0x00, 0xf5, 0x21, 0x00


	//----- nvinfo : EIATTR_SPARSE_MMA_MASK
	.align		4
.L_29:
        /*0028*/ 	.byte	0x03, 0x50
        /*002a*/ 	.short	0x0000


	//----- nvinfo : EIATTR_MAXREG_COUNT
	.align		4
        /*002c*/ 	.byte	0x03, 0x1b
        /*002e*/ 	.short	0x00ff


	//----- nvinfo : EIATTR_MERCURY_ISA_VERSION
	.align		4
        /*0030*/ 	.byte	0x03, 0x5f
        /*0032*/ 	.short	0x0101


	//----- nvinfo : EIATTR_VRC_CTA_INIT_COUNT
	.align		4
        /*0034*/ 	.byte	0x02, 0x4a
	.zero		1
	.zero		1


	//----- nvinfo : EIATTR_EXIT_INSTR_OFFSETS
	.align		4
        /*0038*/ 	.byte	0x04, 0x1c
        /*003a*/ 	.short	(.L_31 - .L_30)


	//   ....[0]....
.L_30:
        /*003c*/ 	.word	0x00000070


	//   ....[1]....
        /*0040*/ 	.word	0x000000e0


	//----- nvinfo : EIATTR_CBANK_PARAM_SIZE
	.align		4
.L_31:
        /*0044*/ 	.byte	0x03, 0x19
        /*0046*/ 	.short	0x000c


	//----- nvinfo : EIATTR_PARAM_CBANK
	.align		4
        /*0048*/ 	.byte	0x04, 0x0a
        /*004a*/ 	.short	(.L_33 - .L_32)
	.align		4
.L_32:
        /*004c*/ 	.word	index@(.nv.constant0._Z7kernel4Pii)
        /*0050*/ 	.short	0x0380
        /*0052*/ 	.short	0x000c


	//----- nvinfo : EIATTR_SW_WAR
	.align		4
.L_33:
        /*0054*/ 	.byte	0x04, 0x36
        /*0056*/ 	.short	(.L_35 - .L_34)
.L_34:
        /*0058*/ 	.word	0x00000008
.L_35:


//--------------------- .nv.info._Z7kernel3PKiS0_Pii --------------------------
	.section	.nv.info._Z7kernel3PKiS0_Pii,"",@"SHT_CUDA_INFO"
	.sectionflags	@""
	.align	4


	//----- nvinfo : EIATTR_CUDA_API_VERSION
	.align		4
        /*0000*/ 	.byte	0x04, 0x37
        /*0002*/ 	.short	(.L_37 - .L_36)
.L_36:
        /*0004*/ 	.word	0x00000082


	//----- nvinfo : EIATTR_KPARAM_INFO
	.align		4
.L_37:
        /*0008*/ 	.byte	0x04, 0x17
        /*000a*/ 	.short	(.L_39 - .L_38)
.L_38:
        /*000c*/ 	.word	0x00000000
        /*0010*/ 	.short	0x0003
        /*0012*/ 	.short	0x0018
        /*0014*/ 	.byte	0x00, 0xf0, 0x11, 0x00


	//----- nvinfo : EIATTR_KPARAM_INFO
	.align		4
.L_39:
        /*0018*/ 	.byte	0x04, 0x17
        /*001a*/ 	.short	(.L_41 - .L_40)
.L_40:
        /*001c*/ 	.word	0x00000000
        /*0020*/ 	.short	0x0002
        /*0022*/ 	.short	0x0010
        /*0024*/ 	.byte	0x00, 0xf5, 0x21, 0x00


	//----- nvinfo : EIATTR_KPARAM_INFO
	.align		4
.L_41:
        /*0028*/ 	.byte	0x04, 0x17
        /*002a*/ 	.short	(.L_43 - .L_42)
.L_42:
        /*002c*/ 	.word	0x00000000
        /*0030*/ 	.short	0x0001
        /*0032*/ 	.short	0x0008
        /*0034*/ 	.byte	0x00, 0xf5, 0x21, 0x00


	//----- nvinfo : EIATTR_KPARAM_INFO
	.align		4
.L_43:
        /*0038*/ 	.byte	0x04, 0x17
        /*003a*/ 	.short	(.L_45 - .L_44)
.L_44:
        /*003c*/ 	.word	0x00000000
        /*0040*/ 	.short	0x0000
        /*0042*/ 	.short	0x0000
        /*0044*/ 	.byte	0x00, 0xf5, 0x21, 0x00


	//----- nvinfo : EIATTR_SPARSE_MMA_MASK
	.align		4
.L_45:
        /*0048*/ 	.byte	0x03, 0x50
        /*004a*/ 	.short	0x0000


	//----- nvinfo : EIATTR_MAXREG_COUNT
	.align		4
        /*004c*/ 	.byte	0x03, 0x1b
        /*004e*/ 	.short	0x00ff


	//----- nvinfo : EIATTR_MERCURY_ISA_VERSION
	.align		4
        /*0050*/ 	.byte	0x03, 0x5f
        /*0052*/ 	.short	0x0101


	//----- nvinfo : EIATTR_VRC_CTA_INIT_COUNT
	.align		4
        /*0054*/ 	.byte	0x02, 0x4a
	.zero		1
	.zero		1


	//----- nvinfo : EIATTR_EXIT_INSTR_OFFSETS
	.align		4
        /*0058*/ 	.byte	0x04, 0x1c
        /*005a*/ 	.short	(.L_47 - .L_46)


	//   ....[0]....
.L_46:
        /*005c*/ 	.word	0x00000070


	//   ....[1]....
        /*0060*/ 	.word	0x00000130


	//----- nvinfo : EIATTR_CBANK_PARAM_SIZE
	.align		4
.L_47:
        /*0064*/ 	.byte	0x03, 0x19
        /*0066*/ 	.short	0x001c


	//----- nvinfo : EIATTR_PARAM_CBANK
	.align		4
        /*0068*/ 	.byte	0x04, 0x0a
        /*006a*/ 	.short	(.L_49 - .L_48)
	.align		4
.L_48:
        /*006c*/ 	.word	index@(.nv.constant0._Z7kernel3PKiS0_Pii)
        /*0070*/ 	.short	0x0380
        /*0072*/ 	.short	0x001c


	//----- nvinfo : EIATTR_SW_WAR
	.align		4
.L_49:
        /*0074*/ 	.byte	0x04, 0x36
        /*0076*/ 	.short	(.L_51 - .L_50)
.L_50:
        /*0078*/ 	.word	0x00000008
.L_51:


//--------------------- .nv.info._Z7kernel2Pii    --------------------------
	.section	.nv.info._Z7kernel2Pii,"",@"SHT_CUDA_INFO"
	.sectionflags	@""
	.align	4


	//----- nvinfo : EIATTR_CUDA_API_VERSION
	.align		4
        /*0000*/ 	.byte	0x04, 0x37
        /*0002*/ 	.short	(.L_53 - .L_52)
.L_52:
        /*0004*/ 	.word	0x00000082


	//----- nvinfo : EIATTR_KPARAM_INFO
	.align		4
.L_53:
        /*0008*/ 	.byte	0x04, 0x17
        /*000a*/ 	.short	(.L_55 - .L_54)
.L_54:
        /*000c*/ 	.word	0x00000000
        /*0010*/ 	.short	0x0001
        /*0012*/ 	.short	0x0008
        /*0014*/ 	.byte	0x00, 0xf0, 0x11, 0x00


	//----- nvinfo : EIATTR_KPARAM_INFO
	.align		4
.L_55:
        /*0018*/ 	.byte	0x04, 0x17
        /*001a*/ 	.short	(.L_57 - .L_56)
.L_56:
        /*001c*/ 	.word	0x00000000
        /*0020*/ 	.short	0x0000
        /*0022*/ 	.short	0x0000
        /*0024*/ 	.byte	0x00, 0xf5, 0x21, 0x00


	//----- nvinfo : EIATTR_SPARSE_MMA_MASK
	.align		4
.L_57:
        /*0028*/ 	.byte	0x03, 0x50
        /*002a*/ 	.short	0x0000


	//----- nvinfo : EIATTR_MAXREG_COUNT
	.align		4
        /*002c*/ 	.byte	0x03, 0x1b
        /*002e*/ 	.short	0x00ff


	//----- nvinfo : EIATTR_MERCURY_ISA_VERSION
	.align		4
        /*0030*/ 	.byte	0x03, 0x5f
        /*0032*/ 	.short	0x0101


	//----- nvinfo : EIATTR_VRC_CTA_INIT_COUNT
	.align		4
        /*0034*/ 	.byte	0x02, 0x4a
	.zero		1
	.zero		1


	//----- nvinfo : EIATTR_EXIT_INSTR_OFFSETS
	.align		4
        /*0038*/ 	.byte	0x04, 0x1c
        /*003a*/ 	.short	(.L_59 - .L_58)


	//   ....[0]....
.L_58:
        /*003c*/ 	.word	0x00000070


	//   ....[1]....
        /*0040*/ 	.word	0x000000e0


	//----- nvinfo : EIATTR_CBANK_PARAM_SIZE
	.align		4
.L_59:
        /*0044*/ 	.byte	0x03, 0x19
        /*0046*/ 	.short	0x000c


	//----- nvinfo : EIATTR_PARAM_CBANK
	.align		4
        /*0048*/ 	.byte	0x04, 0x0a
        /*004a*/ 	.short	(.L_61 - .L_60)
	.align		4
.L_60:
        /*004c*/ 	.word	index@(.nv.constant0._Z7kernel2Pii)
        /*0050*/ 	.short	0x0380
        /*0052*/ 	.short	0x000c


	//----- nvinfo : EIATTR_SW_WAR
	.align		4
.L_61:
        /*0054*/ 	.byte	0x04, 0x36
        /*0056*/ 	.short	(.L_63 - .L_62)
.L_62:
        /*0058*/ 	.word	0x00000008
.L_63:


//--------------------- .nv.info._Z7kernel1Pii    --------------------------
	.section	.nv.info._Z7kernel1Pii,"",@"SHT_CUDA_INFO"
	.sectionflags	@""
	.align	4


	//----- nvinfo : EIATTR_CUDA_API_VERSION
	.align		4
        /*0000*/ 	.byte	0x04, 0x37
        /*0002*/ 	.short	(.L_65 - .L_64)
.L_64:
        /*0004*/ 	.word	0x00000082


	//----- nvinfo : EIATTR_KPARAM_INFO
	.align		4
.L_65:
        /*0008*/ 	.byte	0x04, 0x17
        /*000a*/ 	.short	(.L_67 - .L_66)
.L_66:
        /*000c*/ 	.word	0x00000000
        /*0010*/ 	.short	0x0001
        /*0012*/ 	.short	0x0008
        /*0014*/ 	.byte	0x00, 0xf0, 0x11, 0x00


	//----- nvinfo : EIATTR_KPARAM_INFO
	.align		4
.L_67:
        /*0018*/ 	.byte	0x04, 0x17
        /*001a*/ 	.short	(.L_69 - .L_68)
.L_68:
        /*001c*/ 	.word	0x00000000
        /*0020*/ 	.short	0x0000
        /*0022*/ 	.short	0x0000
        /*0024*/ 	.byte	0x00, 0xf5, 0x21, 0x00


	//----- nvinfo : EIATTR_SPARSE_MMA_MASK
	.align		4
.L_69:
        /*0028*/ 	.byte	0x03, 0x50
        /*002a*/ 	.short	0x0000


	//----- nvinfo : EIATTR_MAXREG_COUNT
	.align		4
        /*002c*/ 	.byte	0x03, 0x1b
        /*002e*/ 	.short	0x00ff


	//----- nvinfo : EIATTR_MERCURY_ISA_VERSION
	.align		4
        /*0030*/ 	.byte	0x03, 0x5f
        /*0032*/ 	.short	0x0101


	//----- nvinfo : EIATTR_VRC_CTA_INIT_COUNT
	.align		4
        /*0034*/ 	.byte	0x02, 0x4a
	.zero		1
	.zero		1


	//----- nvinfo : EIATTR_EXIT_INSTR_OFFSETS
	.align		4
        /*0038*/ 	.byte	0x04, 0x1c
        /*003a*/ 	.short	(.L_71 - .L_70)


	//   ....[0]....
.L_70:
        /*003c*/ 	.word	0x00000070


	//   ....[1]....
        /*0040*/ 	.word	0x000000e0


	//----- nvinfo : EIATTR_CBANK_PARAM_SIZE
	.align		4
.L_71:
        /*0044*/ 	.byte	0x03, 0x19
        /*0046*/ 	.short	0x000c


	//----- nvinfo : EIATTR_PARAM_CBANK
	.align		4
        /*0048*/ 	.byte	0x04, 0x0a
        /*004a*/ 	.short	(.L_73 - .L_72)
	.align		4
.L_72:
        /*004c*/ 	.word	index@(.nv.constant0._Z7kernel1Pii)
        /*0050*/ 	.short	0x0380
        /*0052*/ 	.short	0x000c


	//----- nvinfo : EIATTR_SW_WAR
	.align		4
.L_73:
        /*0054*/ 	.byte	0x04, 0x36
        /*0056*/ 	.short	(.L_75 - .L_74)
.L_74:
        /*0058*/ 	.word	0x00000008
.L_75:


//--------------------- .nv.callgraph             --------------------------
	.section	.nv.callgraph,"",@"SHT_CUDA_CALLGRAPH"
	.align	4
	.sectionentsize	8
	.align		4
        /*0000*/ 	.word	0x00000000
	.align		4
        /*0004*/ 	.word	0xffffffff
	.align		4
        /*0008*/ 	.word	0x00000000
	.align		4
        /*000c*/ 	.word	0xfffffffe
	.align		4
        /*0010*/ 	.word	0x00000000
	.align		4
        /*0014*/ 	.word	0xfffffffd
	.align		4
        /*0018*/ 	.word	0x00000000
	.align		4
        /*001c*/ 	.word	0xfffffffc


//--------------------- .text._Z7kernel4Pii       --------------------------
	.section	.text._Z7kernel4Pii,"ax",@progbits
	.align	128
        .global         _Z7kernel4Pii
        .type           _Z7kernel4Pii,@function
        .size           _Z7kernel4Pii,(.L_x_4 - _Z7kernel4Pii)
        .other          _Z7kernel4Pii,@"STO_CUDA_ENTRY STV_DEFAULT"
_Z7kernel4Pii:
.text._Z7kernel4Pii:
[----:B------:R-:W-:Y:S01]  /*0000*/  LDC R1, c[0x0][0x37c] ;  /* 0x0000df00ff017b82 */ /* 0x000fe20000000800 */
[----:B------:R-:W0:Y:S01]  /*0010*/  S2R R5, SR_CTAID.X ;  /* 0x0000000000057919 */ /* 0x000e220000002500 */
[----:B------:R-:W0:Y:S01]  /*0020*/  LDCU UR4, c[0x0][0x360] ;  /* 0x00006c00ff0477ac */ /* 0x000e220008000800 */
[----:B------:R-:W0:Y:S01]  /*0030*/  S2R R0, SR_TID.X ;  /* 0x0000000000007919 */ /* 0x000e220000002100 */
[----:B------:R-:W1:Y:S01]  /*0040*/  LDCU UR5, c[0x0][0x388] ;  /* 0x00007100ff0577ac */ /* 0x000e620008000800 */
[----:B0-----:R-:W-:-:S05]  /*0050*/  IMAD R5, R5, UR4, R0 ;  /* 0x0000000405057c24 */ /* 0x001fca000f8e0200 */
[----:B-1----:R-:W-:-:S13]  /*0060*/  ISETP.GE.AND P0, PT, R5, UR5, PT ;  /* 0x0000000505007c0c */ /* 0x002fda000bf06270 */
[----:B------:R-:W-:Y:S05]  /*0070*/  @P0 EXIT ;  /* 0x000000000000094d */ /* 0x000fea0003800000 */
[----:B------:R-:W0:Y:S01]  /*0080*/  LDC.64 R2, c[0x0][0x380] ;  /* 0x0000e000ff027b82 */ /* 0x000e220000000a00 */
[----:B------:R-:W1:Y:S01]  /*0090*/  LDCU.64 UR4, c[0x0][0x358] ;  /* 0x00006b00ff0477ac */ /* 0x000e620008000a00 */
[----:B0-----:R-:W-:-:S05]  /*00a0*/  IMAD.WIDE R2, R5, 0x4, R2 ;  /* 0x0000000405027825 */ /* 0x001fca00078e0202 */
[----:B-1----:R-:W2:Y:S02]  /*00b0*/  LDG.E R0, desc[UR4][R2.64] ;  /* 0x0000000402007981 */ /* 0x002ea4000c1e1900 */
[----:B--2---:R-:W-:-:S05]  /*00c0*/  IADD3 R5, PT, PT, R0, -0x1, RZ ;  /* 0xffffffff00057810 */ /* 0x004fca0007ffe0ff */
[----:B------:R-:W-:Y:S01]  /*00d0*/  STG.E desc[UR4][R2.64], R5 ;  /* 0x0000000502007986 */ /* 0x000fe2000c101904 */
[----:B------:R-:W-:Y:S05]  /*00e0*/  EXIT ;  /* 0x000000000000794d */ /* 0x000fea0003800000 */
.L_x_0:
[----:B------:R-:W-:-:S00]  /*00f0*/  BRA `(.L_x_0) ;  /* 0xfffffffc00fc7947 */ /* 0x000fc0000383ffff */
[----:B------:R-:W-:-:S00]  /*0100*/  NOP ;  /* 0x0000000000007918 */ /* 0x000fc00000000000 */
[----:B------:R-:W-:-:S00]  /*0110*/  NOP ;  /* 0x0000000000007918 */ /* 0x000fc00000000000 */
[----:B------:R-:W-:-:S00]  /*0120*/  NOP ;  /* 0x0000000000007918 */ /* 0x000fc00000000000 */
[----:B------:R-:W-:-:S00]  /*0130*/  NOP ;  /* 0x0000000000007918 */ /* 0x000fc00000000000 */
[----:B------:R-:W-:-:S00]  /*0140*/  NOP ;  /* 0x0000000000007918 */ /* 0x000fc00000000000 */
[----:B------:R-:W-:-:S00]  /*0150*/  NOP ;  /* 0x0000000000007918 */ /* 0x000fc00000000000 */
[----:B------:R-:W-:-:S00]  /*0160*/  NOP ;  /* 0x0000000000007918 */ /* 0x000fc00000000000 */
[----:B------:R-:W-:-:S00]  /*0170*/  NOP ;  /* 0x0000000000007918 */ /* 0x000fc00000000000 */
.L_x_4:


//--------------------- .text._Z7kernel3PKiS0_Pii --------------------------
	.section	.text._Z7kernel3PKiS0_Pii,"ax",@progbits
	.align	128
        .global         _Z7kernel3PKiS0_Pii
        .type           _Z7kernel3PKiS0_Pii,@function
        .size           _Z7kernel3PKiS0_Pii,(.L_x_5 - _Z7kernel3PKiS0_Pii)
        .other          _Z7kernel3PKiS0_Pii,@"STO_CUDA_ENTRY STV_DEFAULT"
_Z7kernel3PKiS0_Pii:
.text._Z7kernel3PKiS0_Pii:
        /* <DEDUP_REMOVED lines=9> */
[----:B------:R-:W1:Y:S07]  /*0090*/  LDCU.64 UR4, c[0x0][0x358] ;  /* 0x00006b00ff0477ac */ /* 0x000e6e0008000a00 */
[----:B------:R-:W2:Y:S08]  /*00a0*/  LDC.64 R4, c[0x0][0x388] ;  /* 0x0000e200ff047b82 */ /* 0x000eb00000000a00 */
[----:B------:R-:W3:Y:S01]  /*00b0*/  LDC.64 R6, c[0x0][0x390] ;  /* 0x0000e400ff067b82 */ /* 0x000ee20000000a00 */
[----:B0-----:R-:W-:-:S06]  /*00c0*/  IMAD.WIDE R2, R9, 0x4, R2 ;  /* 0x0000000409027825 */ /* 0x001fcc00078e0202 */
[----:B-1----:R-:W4:Y:S01]  /*00d0*/  LDG.E R2, desc[UR4][R2.64] ;  /* 0x0000000402027981 */ /* 0x002f22000c1e1900 */
[----:B--2---:R-:W-:-:S06]  /*00e0*/  IMAD.WIDE R4, R9, 0x4, R4 ;  /* 0x0000000409047825 */ /* 0x004fcc00078e0204 */
[----:B------:R-:W4:Y:S01]  /*00f0*/  LDG.E R5, desc[UR4][R4.64] ;  /* 0x0000000404057981 */ /* 0x000f22000c1e1900 */
[----:B---3--:R-:W-:Y:S01]  /*0100*/  IMAD.WIDE R6, R9, 0x4, R6 ;  /* 0x0000000409067825 */ /* 0x008fe200078e0206 */
[----:B----4-:R-:W-:-:S05]  /*0110*/  IADD3 R9, PT, PT, R2, R5, RZ ;  /* 0x0000000502097210 */ /* 0x010fca0007ffe0ff */
[----:B------:R-:W-:Y:S01]  /*0120*/  STG.E desc[UR4][R6.64], R9 ;  /* 0x0000000906007986 */ /* 0x000fe2000c101904 */
[----:B------:R-:W-:Y:S05]  /*0130*/  EXIT ;  /* 0x000000000000794d */ /* 0x000fea0003800000 */
.L_x_1:
        /* <DEDUP_REMOVED lines=12> */
.L_x_5:


//--------------------- .text._Z7kernel2Pii       --------------------------
	.section	.text._Z7kernel2Pii,"ax",@progbits
	.align	128
        .global         _Z7kernel2Pii
        .type           _Z7kernel2Pii,@function
        .size           _Z7kernel2Pii,(.L_x_6 - _Z7kernel2Pii)
        .other          _Z7kernel2Pii,@"STO_CUDA_ENTRY STV_DEFAULT"
_Z7kernel2Pii:
.text._Z7kernel2Pii:
        /* <DEDUP_REMOVED lines=12> */
[----:B--2---:R-:W-:-:S05]  /*00c0*/  IADD3 R5, PT, PT, R0, 0x1, RZ ;  /* 0x0000000100057810 */ /* 0x004fca0007ffe0ff */
[----:B------:R-:W-:Y:S01]  /*00d0*/  STG.E desc[UR4][R2.64], R5 ;  /* 0x0000000502007986 */ /* 0x000fe2000c101904 */
[----:B------:R-:W-:Y:S05]  /*00e0*/  EXIT ;  /* 0x000000000000794d */ /* 0x000fea0003800000 */
.L_x_2:
        /* <DEDUP_REMOVED lines=9> */
.L_x_6:


//--------------------- .text._Z7kernel1Pii       --------------------------
	.section	.text._Z7kernel1Pii,"ax",@progbits
	.align	128
        .global         _Z7kernel1Pii
        .type           _Z7kernel1Pii,@function
        .size           _Z7kernel1Pii,(.L_x_7 - _Z7kernel1Pii)
        .other          _Z7kernel1Pii,@"STO_CUDA_ENTRY STV_DEFAULT"
_Z7kernel1Pii:
.text._Z7kernel1Pii:
        /* <DEDUP_REMOVED lines=12> */
[----:B--2---:R-:W-:-:S05]  /*00c0*/  SHF.L.U32 R5, R0, 0x1, RZ ;  /* 0x0000000100057819 */ /* 0x004fca00000006ff */
[----:B------:R-:W-:Y:S01]  /*00d0*/  STG.E desc[UR4][R2.64], R5 ;  /* 0x0000000502007986 */ /* 0x000fe2000c101904 */
[----:B------:R-:W-:Y:S05]  /*00e0*/  EXIT ;  /* 0x000000000000794d */ /* 0x000fea0003800000 */
.L_x_3:
        /* <DEDUP_REMOVED lines=9> */
.L_x_7:


//--------------------- .nv.shared.reserved.0     --------------------------
	.section	.nv.shared.reserved.0,"aw",@nobits
	.weak		__nv_reservedSMEM_offset_0_alias
	.size		__nv_reservedSMEM_offset_0_alias, 0, 64
	.other		__nv_reservedSMEM_offset_0_alias,@"STO_CUDA_RESERVED_SHARED STV_DEFAULT"
__nv_reservedSMEM_offset_0_alias:
	.zero		0
	.zero		64


//--------------------- .nv.constant0._Z7kernel4Pii --------------------------
	.section	.nv.constant0._Z7kernel4Pii,"a",@progbits
	.sectionflags	@""
	.align	4
.nv.constant0._Z7kernel4Pii:
	.zero		908


//--------------------- .nv.constant0._Z7kernel3PKiS0_Pii --------------------------
	.section	.nv.constant0._Z7kernel3PKiS0_Pii,"a",@progbits
	.sectionflags	@""
	.align	4
.nv.constant0._Z7kernel3PKiS0_Pii:
	.zero		924


//--------------------- .nv.constant0._Z7kernel2Pii --------------------------
	.section	.nv.constant0._Z7kernel2Pii,"a",@progbits
	.sectionflags	@""
	.align	4
.nv.constant0._Z7kernel2Pii:
	.zero		908


//--------------------- .nv.constant0._Z7kernel1Pii --------------------------
	.section	.nv.constant0._Z7kernel1Pii,"a",@progbits
	.sectionflags	@""
	.align	4
.nv.constant0._Z7kernel1Pii:
	.zero		908


//--------------------- SYMBOLS --------------------------

	.type		.nv.reservedSmem.offset0,@object
	.size		.nv.reservedSmem.offset0,0x4
